//
// Generated by NVIDIA NVVM Compiler
//
// Compiler Build ID: CL-36424714
// Cuda compilation tools, release 13.0, V13.0.88
// Based on NVVM 20.0.0
//

.version 9.0
.target sm_100
.address_size 64

	// .globl	_Z13smoothing_vecPdPKdS1_i

.visible .entry _Z13smoothing_vecPdPKdS1_i(
	.param .u64 .ptr .align 1 _Z13smoothing_vecPdPKdS1_i_param_0,
	.param .u64 .ptr .align 1 _Z13smoothing_vecPdPKdS1_i_param_1,
	.param .u64 .ptr .align 1 _Z13smoothing_vecPdPKdS1_i_param_2,
	.param .u32 _Z13smoothing_vecPdPKdS1_i_param_3
)
{
	.reg .pred 	%p<7>;
	.reg .b32 	%r<40>;
	.reg .b64 	%rd<25>;
	.reg .b64 	%fd<21>;

	ld.param.u64 	%rd4, [_Z13smoothing_vecPdPKdS1_i_param_0];
	ld.param.u64 	%rd5, [_Z13smoothing_vecPdPKdS1_i_param_1];
	ld.param.u64 	%rd6, [_Z13smoothing_vecPdPKdS1_i_param_2];
	ld.param.u32 	%r12, [_Z13smoothing_vecPdPKdS1_i_param_3];
	cvta.to.global.u64 	%rd1, %rd6;
	cvta.to.global.u64 	%rd2, %rd5;
	cvta.to.global.u64 	%rd3, %rd4;
	mov.u32 	%r13, %ctaid.x;
	mov.u32 	%r14, %ctaid.y;
	mov.u32 	%r15, %nctaid.x;
	mov.u32 	%r16, %tid.x;
	mov.u32 	%r17, %tid.y;
	mov.u32 	%r18, %ntid.x;
	add.s32 	%r19, %r16, %r13;
	mad.lo.s32 	%r20, %r14, %r15, %r19;
	mad.lo.s32 	%r38, %r17, %r18, %r20;
	mov.u32 	%r21, %ntid.y;
	mul.lo.s32 	%r22, %r18, %r21;
	mul.lo.s32 	%r23, %r22, %r15;
	mov.u32 	%r24, %nctaid.y;
	mul.lo.s32 	%r2, %r23, %r24;
	setp.ge.s32 	%p1, %r38, %r12;
	@%p1 bra 	$L__BB0_7;
	add.s32 	%r25, %r38, %r2;
	max.s32 	%r26, %r12, %r25;
	setp.lt.s32 	%p2, %r25, %r12;
	selp.u32 	%r27, 1, 0, %p2;
	add.s32 	%r28, %r25, %r27;
	sub.s32 	%r29, %r26, %r28;
	max.u32 	%r30, %r2, 1;
	div.u32 	%r31, %r29, %r30;
	add.s32 	%r3, %r31, %r27;
	and.b32  	%r32, %r3, 3;
	setp.eq.s32 	%p3, %r32, 3;
	@%p3 bra 	$L__BB0_4;
	add.s32 	%r33, %r3, 1;
	and.b32  	%r34, %r33, 3;
	neg.s32 	%r36, %r34;
$L__BB0_3:
	.pragma "nounroll";
	mul.wide.s32 	%rd7, %r38, 8;
	add.s64 	%rd8, %rd1, %rd7;
	add.s64 	%rd9, %rd2, %rd7;
	add.s64 	%rd10, %rd3, %rd7;
	ld.global.f64 	%fd1, [%rd10];
	ld.global.f64 	%fd2, [%rd9];
	ld.global.f64 	%fd3, [%rd8];
	fma.rn.f64 	%fd4, %fd1, %fd2, %fd3;
	st.global.f64 	[%rd10], %fd4;
	add.s32 	%r38, %r38, %r2;
	add.s32 	%r36, %r36, 1;
	setp.ne.s32 	%p4, %r36, 0;
	@%p4 bra 	$L__BB0_3;
$L__BB0_4:
	setp.lt.u32 	%p5, %r3, 3;
	@%p5 bra 	$L__BB0_7;
	mul.wide.s32 	%rd15, %r2, 8;
	shl.b32 	%r35, %r2, 2;
$L__BB0_6:
	mul.wide.s32 	%rd11, %r38, 8;
	add.s64 	%rd12, %rd3, %rd11;
	ld.global.f64 	%fd5, [%rd12];
	add.s64 	%rd13, %rd2, %rd11;
	ld.global.f64 	%fd6, [%rd13];
	add.s64 	%rd14, %rd1, %rd11;
	ld.global.f64 	%fd7, [%rd14];
	fma.rn.f64 	%fd8, %fd5, %fd6, %fd7;
	st.global.f64 	[%rd12], %fd8;
	add.s64 	%rd16, %rd12, %rd15;
	ld.global.f64 	%fd9, [%rd16];
	add.s64 	%rd17, %rd13, %rd15;
	ld.global.f64 	%fd10, [%rd17];
	add.s64 	%rd18, %rd14, %rd15;
	ld.global.f64 	%fd11, [%rd18];
	fma.rn.f64 	%fd12, %fd9, %fd10, %fd11;
	st.global.f64 	[%rd16], %fd12;
	add.s64 	%rd19, %rd16, %rd15;
	ld.global.f64 	%fd13, [%rd19];
	add.s64 	%rd20, %rd17, %rd15;
	ld.global.f64 	%fd14, [%rd20];
	add.s64 	%rd21, %rd18, %rd15;
	ld.global.f64 	%fd15, [%rd21];
	fma.rn.f64 	%fd16, %fd13, %fd14, %fd15;
	st.global.f64 	[%rd19], %fd16;
	add.s64 	%rd22, %rd19, %rd15;
	ld.global.f64 	%fd17, [%rd22];
	add.s64 	%rd23, %rd20, %rd15;
	ld.global.f64 	%fd18, [%rd23];
	add.s64 	%rd24, %rd21, %rd15;
	ld.global.f64 	%fd19, [%rd24];
	fma.rn.f64 	%fd20, %fd17, %fd18, %fd19;
	st.global.f64 	[%rd22], %fd20;
	add.s32 	%r38, %r35, %r38;
	setp.lt.s32 	%p6, %r38, %r12;
	@%p6 bra 	$L__BB0_6;
$L__BB0_7:
	ret;

}


// ===== COMPILED SASS (sm_100) =====

	.target	sm_100

	.elftype	@"ET_EXEC"


//--------------------- .note.nv.tkinfo           --------------------------
	.section	.note.nv.tkinfo,"",@"SHT_NOTE"
	.sectionflags	@"SHF_NOTE_NV_TKINFO"
	.tkinfo
        /*0018*/ 	.word	0x00000002
        /*0030*/ 	.string	""
        /*0030*/ 	.string	"ptxas"
        /*0030*/ 	.string	"Cuda compilation tools, release 13.0, V13.0.88"
        /*0030*/ 	.string	"Build cuda_13.0.r13.0/compiler.36424714_0"
        /*0030*/ 	.string	"-arch sm_100 -m 64 "



//--------------------- .note.nv.cuinfo           --------------------------
	.section	.note.nv.cuinfo,"",@"SHT_NOTE"
	.sectionflags	@"SHF_NOTE_NV_CUINFO"
        /*0018*/ 	.short	0x0002
        /*001a*/ 	.short	0x0064
        /*001c*/ 	.short	0x0082
	.zero		2


//--------------------- .nv.info                  --------------------------
	.section	.nv.info,"",@"SHT_CUDA_INFO"
	.align	4


	//----- nvinfo : EIATTR_REGCOUNT
	.align		4
        /*0000*/ 	.byte	0x04, 0x2f
        /*0002*/ 	.short	(.L_1 - .L_0)
	.align		4
.L_0:
        /*0004*/ 	.word	index@(_Z13smoothing_vecPdPKdS1_i)
        /*0008*/ 	.word	0x0000001c


	//----- nvinfo : EIATTR_FRAME_SIZE
	.align		4
.L_1:
        /*000c*/ 	.byte	0x04, 0x11
        /*000e*/ 	.short	(.L_3 - .L_2)
	.align		4
.L_2:
        /*0010*/ 	.word	index@(_Z13smoothing_vecPdPKdS1_i)
        /*0014*/ 	.word	0x00000000


	//----- nvinfo : EIATTR_MIN_STACK_SIZE
	.align		4
.L_3:
        /*0018*/ 	.byte	0x04, 0x12
        /*001a*/ 	.short	(.L_5 - .L_4)
	.align		4
.L_4:
        /*001c*/ 	.word	index@(_Z13smoothing_vecPdPKdS1_i)
        /*0020*/ 	.word	0x00000000
.L_5:


//--------------------- .nv.compat                --------------------------
	.section	.nv.compat,"",@"SHT_CUDA_COMPAT_INFO"
	.align	4
        /*0000*/ 	.byte	0x02, 0x09, 0x00, 0x00, 0x02, 0x02, 0x01, 0x00, 0x02, 0x05, 0x05, 0x00, 0x03, 0x07, 0x01, 0x01
        /*0010*/ 	.byte	0x02, 0x03, 0x00, 0x00, 0x02, 0x06, 0x01, 0x00, 0x04, 0x0b, 0x08, 0x00, 0x01, 0x00, 0x00, 0x00
        /*0020*/ 	.byte	0x00, 0x00, 0x00, 0x00


//--------------------- .nv.info._Z13smoothing_vecPdPKdS1_i --------------------------
	.section	.nv.info._Z13smoothing_vecPdPKdS1_i,"",@"SHT_CUDA_INFO"
	.sectionflags	@""
	.align	4


	//----- nvinfo : EIATTR_CUDA_API_VERSION
	.align		4
        /*0000*/ 	.byte	0x04, 0x37
        /*0002*/ 	.short	(.L_7 - .L_6)
.L_6:
        /*0004*/ 	.word	0x00000082


	//----- nvinfo : EIATTR_KPARAM_INFO
	.align		4
.L_7:
        /*0008*/ 	.byte	0x04, 0x17
        /*000a*/ 	.short	(.L_9 - .L_8)
.L_8:
        /*000c*/ 	.word	0x00000000
        /*0010*/ 	.short	0x0003
        /*0012*/ 	.short	0x0018
        /*0014*/ 	.byte	0x00, 0xf0, 0x11, 0x00


	//----- nvinfo : EIATTR_KPARAM_INFO
	.align		4
.L_9:
        /*0018*/ 	.byte	0x04, 0x17
        /*001a*/ 	.short	(.L_11 - .L_10)
.L_10:
        /*001c*/ 	.word	0x00000000
        /*0020*/ 	.short	0x0002
        /*0022*/ 	.short	0x0010
        /*0024*/ 	.byte	0x00, 0xf5, 0x21, 0x00


	//----- nvinfo : EIATTR_KPARAM_INFO
	.align		4
.L_11:
        /*0028*/ 	.byte	0x04, 0x17
        /*002a*/ 	.short	(.L_13 - .L_12)
.L_12:
        /*002c*/ 	.word	0x00000000
        /*0030*/ 	.short	0x0001
        /*0032*/ 	.short	0x0008
        /*0034*/ 	.byte	0x00, 0xf5, 0x21, 0x00


	//----- nvinfo : EIATTR_KPARAM_INFO
	.align		4
.L_13:
        /*0038*/ 	.byte	0x04, 0x17
        /*003a*/ 	.short	(.L_15 - .L_14)
.L_14:
        /*003c*/ 	.word	0x00000000
        /*0040*/ 	.short	0x0000
        /*0042*/ 	.short	0x0000
        /*0044*/ 	.byte	0x00, 0xf5, 0x21, 0x00


	//----- nvinfo : EIATTR_SPARSE_MMA_MASK
	.align		4
.L_15:
        /*0048*/ 	.byte	0x03, 0x50
        /*004a*/ 	.short	0x0000


	//----- nvinfo : EIATTR_MAXREG_COUNT
	.align		4
        /*004c*/ 	.byte	0x03, 0x1b
        /*004e*/ 	.short	0x00ff


	//----- nvinfo : EIATTR_MERCURY_ISA_VERSION
	.align		4
        /*0050*/ 	.byte	0x03, 0x5f
        /*0052*/ 	.short	0x0101


	//----- nvinfo : EIATTR_VRC_CTA_INIT_COUNT
	.align		4
        /*0054*/ 	.byte	0x02, 0x4a
	.zero		1
	.zero		1


	//----- nvinfo : EIATTR_EXIT_INSTR_OFFSETS
	.align		4
        /*0058*/ 	.byte	0x04, 0x1c
        /*005a*/ 	.short	(.L_17 - .L_16)


	//   ....[0]....
.L_16:
        /*005c*/ 	.word	0x00000110


	//   ....[1]....
        /*0060*/ 	.word	0x00000440


	//   ....[2]....
        /*0064*/ 	.word	0x000006b0


	//----- nvinfo : EIATTR_CRS_STACK_SIZE
	.align		4
.L_17:
        /*0068*/ 	.byte	0x04, 0x1e
        /*006a*/ 	.short	(.L_19 - .L_18)
.L_18:
        /*006c*/ 	.word	0x00000000


	//----- nvinfo : EIATTR_CBANK_PARAM_SIZE
	.align		4
.L_19:
        /*0070*/ 	.byte	0x03, 0x19
        /*0072*/ 	.short	0x001c


	//----- nvinfo : EIATTR_PARAM_CBANK
	.align		4
        /*0074*/ 	.byte	0x04, 0x0a
        /*0076*/ 	.short	(.L_21 - .L_20)
	.align		4
.L_20:
        /*0078*/ 	.word	index@(.nv.constant0._Z13smoothing_vecPdPKdS1_i)
        /*007c*/ 	.short	0x0380
        /*007e*/ 	.short	0x001c


	//----- nvinfo : EIATTR_SW_WAR
	.align		4
.L_21:
        /*0080*/ 	.byte	0x04, 0x36
        /*0082*/ 	.short	(.L_23 - .L_22)
.L_22:
        /*0084*/ 	.word	0x00000008
.L_23:


//--------------------- .nv.callgraph             --------------------------
	.section	.nv.callgraph,"",@"SHT_CUDA_CALLGRAPH"
	.align	4
	.sectionentsize	8
	.align		4
        /*0000*/ 	.word	0x00000000
	.align		4
        /*0004*/ 	.word	0xffffffff
	.align		4
        /*0008*/ 	.word	0x00000000
	.align		4
        /*000c*/ 	.word	0xfffffffe
	.align		4
        /*0010*/ 	.word	0x00000000
	.align		4
        /*0014*/ 	.word	0xfffffffd
	.align		4
        /*0018*/ 	.word	0x00000000
	.align		4
        /*001c*/ 	.word	0xfffffffc


//--------------------- .text._Z13smoothing_vecPdPKdS1_i --------------------------
	.section	.text._Z13smoothing_vecPdPKdS1_i,"ax",@progbits
	.align	128
        .global         _Z13smoothing_vecPdPKdS1_i
        .type           _Z13smoothing_vecPdPKdS1_i,@function
        .size           _Z13smoothing_vecPdPKdS1_i,(.L_x_5 - _Z13smoothing_vecPdPKdS1_i)
        .other          _Z13smoothing_vecPdPKdS1_i,@"STO_CUDA_ENTRY STV_DEFAULT"
_Z13smoothing_vecPdPKdS1_i:
.text._Z13smoothing_vecPdPKdS1_i:
[----:B------:R-:W-:Y:S01]  /*0000*/  LDC R1, c[0x0][0x37c] ;  /* 0x0000df00ff017b82 */ /* 0x000fe20000000800 */
[----:B------:R-:W0:Y:S07]  /*0010*/  S2R R0, SR_TID.X ;  /* 0x0000000000007919 */ /* 0x000e2e0000002100 */
[----:B------:R-:W0:Y:S01]  /*0020*/  S2UR UR6, SR_CTAID.X ;  /* 0x00000000000679c3 */ /* 0x000e220000002500 */
[----:B------:R-:W1:Y:S01]  /*0030*/  LDCU UR8, c[0x0][0x398] ;  /* 0x00007300ff0877ac */ /* 0x000e620008000800 */
[----:B------:R-:W2:Y:S06]  /*0040*/  S2R R3, SR_TID.Y ;  /* 0x0000000000037919 */ /* 0x000eac0000002200 */
[----:B------:R-:W3:Y:S08]  /*0050*/  S2UR UR7, SR_CTAID.Y ;  /* 0x00000000000779c3 */ /* 0x000ef00000002600 */
[----:B------:R-:W3:Y:S01]  /*0060*/  LDC R5, c[0x0][0x370] ;  /* 0x0000dc00ff057b82 */ /* 0x000ee20000000800 */
[----:B------:R-:W2:Y:S01]  /*0070*/  LDCU UR4, c[0x0][0x360] ;  /* 0x00006c00ff0477ac */ /* 0x000ea20008000800 */
[----:B------:R-:W4:Y:S01]  /*0080*/  LDCU UR5, c[0x0][0x364] ;  /* 0x00006c80ff0577ac */ /* 0x000f220008000800 */
[----:B0-----:R-:W-:Y:S01]  /*0090*/  IADD3 R0, PT, PT, R0, UR6, RZ ;  /* 0x0000000600007c10 */ /* 0x001fe2000fffe0ff */
[----:B------:R-:W0:Y:S04]  /*00a0*/  LDCU UR6, c[0x0][0x374] ;  /* 0x00006e80ff0677ac */ /* 0x000e280008000800 */
[----:B---3--:R-:W-:-:S04]  /*00b0*/  IMAD R0, R5, UR7, R0 ;  /* 0x0000000705007c24 */ /* 0x008fc8000f8e0200 */
[----:B--2---:R-:W-:Y:S01]  /*00c0*/  IMAD R3, R3, UR4, R0 ;  /* 0x0000000403037c24 */ /* 0x004fe2000f8e0200 */
[----:B----4-:R-:W-:-:S04]  /*00d0*/  UIMAD UR4, UR4, UR5, URZ ;  /* 0x00000005040472a4 */ /* 0x010fc8000f8e02ff */
[----:B-1----:R-:W-:Y:S02]  /*00e0*/  ISETP.GE.AND P0, PT, R3, UR8, PT ;  /* 0x0000000803007c0c */ /* 0x002fe4000bf06270 */
[----:B------:R-:W-:-:S04]  /*00f0*/  IMAD R0, R5, UR4, RZ ;  /* 0x0000000405007c24 */ /* 0x000fc8000f8e02ff */
[----:B0-----:R-:W-:-:S07]  /*0100*/  IMAD R0, R0, UR6, RZ ;  /* 0x0000000600007c24 */ /* 0x001fce000f8e02ff */
[----:B------:R-:W-:Y:S05]  /*0110*/  @P0 EXIT ;  /* 0x000000000000094d */ /* 0x000fea0003800000 */
[C---:B------:R-:W-:Y:S01]  /*0120*/  VIMNMX.U32 R8, PT, PT, R0.reuse, 0x1, !PT ;  /* 0x0000000100087848 */ /* 0x040fe20007fe0000 */
[----:B------:R-:W0:Y:S01]  /*0130*/  LDCU.64 UR4, c[0x0][0x358] ;  /* 0x00006b00ff0477ac */ /* 0x000e220008000a00 */
[----:B------:R-:W-:Y:S01]  /*0140*/  IADD3 R2, PT, PT, R0, R3, RZ ;  /* 0x0000000300027210 */ /* 0x000fe20007ffe0ff */
[----:B------:R-:W-:Y:S01]  /*0150*/  BSSY.RECONVERGENT B0, `(.L_x_0) ;  /* 0x000002e000007945 */ /* 0x000fe20003800200 */
[----:B------:R-:W1:Y:S01]  /*0160*/  I2F.U32.RP R9, R8 ;  /* 0x0000000800097306 */ /* 0x000e620000209000 */
[----:B------:R-:W-:Y:S01]  /*0170*/  IMAD.MOV R11, RZ, RZ, -R8 ;  /* 0x000000ffff0b7224 */ /* 0x000fe200078e0a08 */
[C---:B------:R-:W-:Y:S02]  /*0180*/  ISETP.GE.AND P0, PT, R2.reuse, UR8, PT ;  /* 0x0000000802007c0c */ /* 0x040fe4000bf06270 */
[----:B------:R-:W-:Y:S02]  /*0190*/  VIMNMX R7, PT, PT, R2, UR8, !PT ;  /* 0x0000000802077c48 */ /* 0x000fe4000ffe0100 */
[----:B------:R-:W-:-:S02]  /*01a0*/  SEL R6, RZ, 0x1, P0 ;  /* 0x00000001ff067807 */ /* 0x000fc40000000000 */
[----:B------:R-:W-:Y:S02]  /*01b0*/  ISETP.NE.U32.AND P2, PT, R8, RZ, PT ;  /* 0x000000ff0800720c */ /* 0x000fe40003f45070 */
[----:B------:R-:W-:Y:S01]  /*01c0*/  IADD3 R7, PT, PT, R7, -R2, -R6 ;  /* 0x8000000207077210 */ /* 0x000fe20007ffe806 */
[----:B-1----:R-:W1:Y:S02]  /*01d0*/  MUFU.RCP R9, R9 ;  /* 0x0000000900097308 */ /* 0x002e640000001000 */
[----:B-1----:R-:W-:-:S06]  /*01e0*/  IADD3 R4, PT, PT, R9, 0xffffffe, RZ ;  /* 0x0ffffffe09047810 */ /* 0x002fcc0007ffe0ff */
[----:B------:R1:W2:Y:S02]  /*01f0*/  F2I.FTZ.U32.TRUNC.NTZ R5, R4 ;  /* 0x0000000400057305 */ /* 0x0002a4000021f000 */
[----:B-1----:R-:W-:Y:S02]  /*0200*/  HFMA2 R4, -RZ, RZ, 0, 0 ;  /* 0x00000000ff047431 */ /* 0x002fe400000001ff */
[----:B--2---:R-:W-:-:S04]  /*0210*/  IMAD R11, R11, R5, RZ ;  /* 0x000000050b0b7224 */ /* 0x004fc800078e02ff */
[----:B------:R-:W-:-:S06]  /*0220*/  IMAD.HI.U32 R10, R5, R11, R4 ;  /* 0x0000000b050a7227 */ /* 0x000fcc00078e0004 */
[----:B------:R-:W-:-:S04]  /*0230*/  IMAD.HI.U32 R5, R10, R7, RZ ;  /* 0x000000070a057227 */ /* 0x000fc800078e00ff */
[----:B------:R-:W-:-:S04]  /*0240*/  IMAD.MOV R2, RZ, RZ, -R5 ;  /* 0x000000ffff027224 */ /* 0x000fc800078e0a05 */
[----:B------:R-:W-:-:S05]  /*0250*/  IMAD R7, R8, R2, R7 ;  /* 0x0000000208077224 */ /* 0x000fca00078e0207 */
[----:B------:R-:W-:-:S13]  /*0260*/  ISETP.GE.U32.AND P0, PT, R7, R8, PT ;  /* 0x000000080700720c */ /* 0x000fda0003f06070 */
[----:B------:R-:W-:Y:S02]  /*0270*/  @P0 IADD3 R7, PT, PT, -R8, R7, RZ ;  /* 0x0000000708070210 */ /* 0x000fe40007ffe1ff */
[----:B------:R-:W-:Y:S02]  /*0280*/  @P0 IADD3 R5, PT, PT, R5, 0x1, RZ ;  /* 0x0000000105050810 */ /* 0x000fe40007ffe0ff */
[----:B------:R-:W-:-:S13]  /*0290*/  ISETP.GE.U32.AND P1, PT, R7, R8, PT ;  /* 0x000000080700720c */ /* 0x000fda0003f26070 */
[----:B------:R-:W-:Y:S01]  /*02a0*/  @P1 VIADD R5, R5, 0x1 ;  /* 0x0000000105051836 */ /* 0x000fe20000000000 */
[----:B------:R-:W-:-:S04]  /*02b0*/  @!P2 LOP3.LUT R5, RZ, R8, RZ, 0x33, !PT ;  /* 0x00000008ff05a212 */ /* 0x000fc800078e33ff */
[----:B------:R-:W-:-:S04]  /*02c0*/  IADD3 R2, PT, PT, R6, R5, RZ ;  /* 0x0000000506027210 */ /* 0x000fc80007ffe0ff */
[C---:B------:R-:W-:Y:S02]  /*02d0*/  LOP3.LUT R4, R2.reuse, 0x3, RZ, 0xc0, !PT ;  /* 0x0000000302047812 */ /* 0x040fe400078ec0ff */
[----:B------:R-:W-:Y:S02]  /*02e0*/  ISETP.GE.U32.AND P1, PT, R2, 0x3, PT ;  /* 0x000000030200780c */ /* 0x000fe40003f26070 */
[----:B------:R-:W-:-:S13]  /*02f0*/  ISETP.NE.AND P0, PT, R4, 0x3, PT ;  /* 0x000000030400780c */ /* 0x000fda0003f05270 */
[----:B0-----:R-:W-:Y:S05]  /*0300*/  @!P0 BRA `(.L_x_1) ;  /* 0x0000000000488947 */ /* 0x001fea0003800000 */
[----:B------:R-:W0:Y:S01]  /*0310*/  LDC.64 R8, c[0x0][0x390] ;  /* 0x0000e400ff087b82 */ /* 0x000e220000000a00 */
[----:B------:R-:W-:-:S04]  /*0320*/  IADD3 R2, PT, PT, R2, 0x1, RZ ;  /* 0x0000000102027810 */ /* 0x000fc80007ffe0ff */
[----:B------:R-:W-:-:S03]  /*0330*/  LOP3.LUT R2, R2, 0x3, RZ, 0xc0, !PT ;  /* 0x0000000302027812 */ /* 0x000fc600078ec0ff */
[----:B------:R-:W1:Y:S02]  /*0340*/  LDC.64 R6, c[0x0][0x380] ;  /* 0x0000e000ff067b82 */ /* 0x000e640000000a00 */
[----:B------:R-:W-:-:S06]  /*0350*/  IMAD.MOV R2, RZ, RZ, -R2 ;  /* 0x000000ffff027224 */ /* 0x000fcc00078e0a02 */
[----:B------:R-:W2:Y:S02]  /*0360*/  LDC.64 R4, c[0x0][0x388] ;  /* 0x0000e200ff047b82 */ /* 0x000ea40000000a00 */
.L_x_2:
[----:B0-----:R-:W-:-:S04]  /*0370*/  IMAD.WIDE R10, R3, 0x8, R8 ;  /* 0x00000008030a7825 */ /* 0x001fc800078e0208 */
[C---:B--2---:R-:W-:Y:S02]  /*0380*/  IMAD.WIDE R12, R3.reuse, 0x8, R4 ;  /* 0x00000008030c7825 */ /* 0x044fe400078e0204 */
[----:B------:R-:W2:Y:S02]  /*0390*/  LDG.E.64 R10, desc[UR4][R10.64] ;  /* 0x000000040a0a7981 */ /* 0x000ea4000c1e1b00 */
[----:B-1-3--:R-:W-:Y:S02]  /*03a0*/  IMAD.WIDE R14, R3, 0x8, R6 ;  /* 0x00000008030e7825 */ /* 0x00afe400078e0206 */
[----:B------:R-:W2:Y:S04]  /*03b0*/  LDG.E.64 R12, desc[UR4][R12.64] ;  /* 0x000000040c0c7981 */ /* 0x000ea8000c1e1b00 */
[----:B------:R-:W2:Y:S01]  /*03c0*/  LDG.E.64 R16, desc[UR4][R14.64] ;  /* 0x000000040e107981 */ /* 0x000ea2000c1e1b00 */
[----:B------:R-:W-:-:S04]  /*03d0*/  IADD3 R2, PT, PT, R2, 0x1, RZ ;  /* 0x0000000102027810 */ /* 0x000fc80007ffe0ff */
[----:B------:R-:W-:Y:S02]  /*03e0*/  ISETP.NE.AND P0, PT, R2, RZ, PT ;  /* 0x000000ff0200720c */ /* 0x000fe40003f05270 */
[----:B------:R-:W-:Y:S01]  /*03f0*/  IADD3 R3, PT, PT, R0, R3, RZ ;  /* 0x0000000300037210 */ /* 0x000fe20007ffe0ff */
[----:B--2---:R-:W-:-:S07]  /*0400*/  DFMA R16, R16, R12, R10 ;  /* 0x0000000c1010722b */ /* 0x004fce000000000a */
[----:B------:R3:W-:Y:S03]  /*0410*/  STG.E.64 desc[UR4][R14.64], R16 ;  /* 0x000000100e007986 */ /* 0x0007e6000c101b04 */
[----:B------:R-:W-:Y:S05]  /*0420*/  @P0 BRA `(.L_x_2) ;  /* 0xfffffffc00d00947 */ /* 0x000fea000383ffff */
.L_x_1:
[----:B------:R-:W-:Y:S05]  /*0430*/  BSYNC.RECONVERGENT B0 ;  /* 0x0000000000007941 */ /* 0x000fea0003800200 */
.L_x_0:
[----:B------:R-:W-:Y:S05]  /*0440*/  @!P1 EXIT ;  /* 0x000000000000994d */ /* 0x000fea0003800000 */
.L_x_3:
[----:B0-----:R-:W0:Y:S08]  /*0450*/  LDC.64 R4, c[0x0][0x380] ;  /* 0x0000e000ff047b82 */ /* 0x001e300000000a00 */
[----:B------:R-:W1:Y:S08]  /*0460*/  LDC.64 R6, c[0x0][0x388] ;  /* 0x0000e200ff067b82 */ /* 0x000e700000000a00 */
[----:B------:R-:W2:Y:S01]  /*0470*/  LDC.64 R8, c[0x0][0x390] ;  /* 0x0000e400ff087b82 */ /* 0x000ea20000000a00 */
[----:B0-----:R-:W-:-:S05]  /*0480*/  IMAD.WIDE R24, R3, 0x8, R4 ;  /* 0x0000000803187825 */ /* 0x001fca00078e0204 */
[----:B------:R-:W4:Y:S01]  /*0490*/  LDG.E.64 R4, desc[UR4][R24.64] ;  /* 0x0000000418047981 */ /* 0x000f22000c1e1b00 */
[----:B-1----:R-:W-:-:S05]  /*04a0*/  IMAD.WIDE R18, R3, 0x8, R6 ;  /* 0x0000000803127825 */ /* 0x002fca00078e0206 */
[----:B------:R-:W4:Y:S01]  /*04b0*/  LDG.E.64 R6, desc[UR4][R18.64] ;  /* 0x0000000412067981 */ /* 0x000f22000c1e1b00 */
[----:B--2---:R-:W-:-:S05]  /*04c0*/  IMAD.WIDE R20, R3, 0x8, R8 ;  /* 0x0000000803147825 */ /* 0x004fca00078e0208 */
[----:B------:R-:W4:Y:S01]  /*04d0*/  LDG.E.64 R8, desc[UR4][R20.64] ;  /* 0x0000000414087981 */ /* 0x000f22000c1e1b00 */
[----:B------:R-:W-:-:S04]  /*04e0*/  IMAD.WIDE R10, R0, 0x8, R18 ;  /* 0x00000008000a7825 */ /* 0x000fc800078e0212 */
[----:B---3--:R-:W-:Y:S01]  /*04f0*/  IMAD.WIDE R14, R0, 0x8, R20 ;  /* 0x00000008000e7825 */ /* 0x008fe200078e0214 */
[----:B----4-:R-:W-:-:S03]  /*0500*/  DFMA R8, R4, R6, R8 ;  /* 0x000000060408722b */ /* 0x010fc60000000008 */
[----:B------:R-:W-:-:S04]  /*0510*/  IMAD.WIDE R6, R0, 0x8, R24 ;  /* 0x0000000800067825 */ /* 0x000fc800078e0218 */
[----:B------:R0:W-:Y:S04]  /*0520*/  STG.E.64 desc[UR4][R24.64], R8 ;  /* 0x0000000818007986 */ /* 0x0001e8000c101b04 */
[----:B------:R-:W2:Y:S04]  /*0530*/  LDG.E.64 R12, desc[UR4][R10.64] ;  /* 0x000000040a0c7981 */ /* 0x000ea8000c1e1b00 */
[----:B------:R-:W2:Y:S04]  /*0540*/  LDG.E.64 R4, desc[UR4][R6.64] ;  /* 0x0000000406047981 */ /* 0x000ea8000c1e1b00 */
[----:B------:R-:W2:Y:S01]  /*0550*/  LDG.E.64 R16, desc[UR4][R14.64] ;  /* 0x000000040e107981 */ /* 0x000ea2000c1e1b00 */
[----:B------:R-:W-:-:S04]  /*0560*/  IMAD.WIDE R18, R0, 0x8, R10 ;  /* 0x0000000800127825 */ /* 0x000fc800078e020a */
[----:B------:R-:W-:Y:S01]  /*0570*/  IMAD.WIDE R22, R0, 0x8, R14 ;  /* 0x0000000800167825 */ /* 0x000fe200078e020e */
[----:B--2---:R-:W-:-:S03]  /*0580*/  DFMA R12, R4, R12, R16 ;  /* 0x0000000c040c722b */ /* 0x004fc60000000010 */
[----:B------:R-:W-:-:S04]  /*0590*/  IMAD.WIDE R4, R0, 0x8, R6 ;  /* 0x0000000800047825 */ /* 0x000fc800078e0206 */
[----:B------:R1:W-:Y:S04]  /*05a0*/  STG.E.64 desc[UR4][R6.64], R12 ;  /* 0x0000000c06007986 */ /* 0x0003e8000c101b04 */
[----:B------:R-:W2:Y:S04]  /*05b0*/  LDG.E.64 R20, desc[UR4][R18.64] ;  /* 0x0000000412147981 */ /* 0x000ea8000c1e1b00 */
[----:B------:R-:W2:Y:S04]  /*05c0*/  LDG.E.64 R16, desc[UR4][R4.64] ;  /* 0x0000000404107981 */ /* 0x000ea8000c1e1b00 */
[----:B0-----:R-:W2:Y:S01]  /*05d0*/  LDG.E.64 R8, desc[UR4][R22.64] ;  /* 0x0000000416087981 */ /* 0x001ea2000c1e1b00 */
[----:B------:R-:W-:-:S04]  /*05e0*/  IMAD.WIDE R14, R0, 0x8, R22 ;  /* 0x00000008000e7825 */ /* 0x000fc800078e0216 */
[----:B------:R-:W-:Y:S01]  /*05f0*/  IMAD.WIDE R10, R0, 0x8, R4 ;  /* 0x00000008000a7825 */ /* 0x000fe200078e0204 */
[----:B--2---:R-:W-:-:S03]  /*0600*/  DFMA R8, R16, R20, R8 ;  /* 0x000000141008722b */ /* 0x004fc60000000008 */
[----:B------:R-:W-:-:S04]  /*0610*/  IMAD.WIDE R16, R0, 0x8, R18 ;  /* 0x0000000800107825 */ /* 0x000fc800078e0212 */
[----:B------:R0:W-:Y:S04]  /*0620*/  STG.E.64 desc[UR4][R4.64], R8 ;  /* 0x0000000804007986 */ /* 0x0001e8000c101b04 */
[----:B------:R-:W2:Y:S04]  /*0630*/  LDG.E.64 R16, desc[UR4][R16.64] ;  /* 0x0000000410107981 */ /* 0x000ea8000c1e1b00 */
[----:B------:R-:W2:Y:S04]  /*0640*/  LDG.E.64 R14, desc[UR4][R14.64] ;  /* 0x000000040e0e7981 */ /* 0x000ea8000c1e1b00 */
[----:B-1----:R-:W2:Y:S01]  /*0650*/  LDG.E.64 R6, desc[UR4][R10.64] ;  /* 0x000000040a067981 */ /* 0x002ea2000c1e1b00 */
[----:B------:R-:W-:-:S04]  /*0660*/  LEA R3, R0, R3, 0x2 ;  /* 0x0000000300037211 */ /* 0x000fc800078e10ff */
[----:B------:R-:W-:Y:S01]  /*0670*/  ISETP.GE.AND P0, PT, R3, UR8, PT ;  /* 0x0000000803007c0c */ /* 0x000fe2000bf06270 */
[----:B--2---:R-:W-:-:S07]  /*0680*/  DFMA R6, R6, R16, R14 ;  /* 0x000000100606722b */ /* 0x004fce000000000e */
[----:B------:R0:W-:Y:S05]  /*0690*/  STG.E.64 desc[UR4][R10.64], R6 ;  /* 0x000000060a007986 */ /* 0x0001ea000c101b04 */
[----:B------:R-:W-:Y:S05]  /*06a0*/  @!P0 BRA `(.L_x_3) ;  /* 0xfffffffc00688947 */ /* 0x000fea000383ffff */
[----:B------:R-:W-:Y:S05]  /*06b0*/  EXIT ;  /* 0x000000000000794d */ /* 0x000fea0003800000 */
.L_x_4:
[----:B------:R-:W-:-:S00]  /*06c0*/  BRA `(.L_x_4) ;  /* 0xfffffffc00fc7947 */ /* 0x000fc0000383ffff */
[----:B------:R-:W-:-:S00]  /*06d0*/  NOP ;  /* 0x0000000000007918 */ /* 0x000fc00000000000 */
        /* <DEDUP_REMOVED lines=10> */
.L_x_5:


//--------------------- .nv.shared.reserved.0     --------------------------
	.section	.nv.shared.reserved.0,"aw",@nobits
	.weak		__nv_reservedSMEM_offset_0_alias
	.size		__nv_reservedSMEM_offset_0_alias, 0, 64
	.other		__nv_reservedSMEM_offset_0_alias,@"STO_CUDA_RESERVED_SHARED STV_DEFAULT"
__nv_reservedSMEM_offset_0_alias:
	.zero		0
	.zero		64


//--------------------- .nv.constant0._Z13smoothing_vecPdPKdS1_i --------------------------
	.section	.nv.constant0._Z13smoothing_vecPdPKdS1_i,"a",@progbits
	.sectionflags	@""
	.align	4
.nv.constant0._Z13smoothing_vecPdPKdS1_i:
	.zero		924


//--------------------- SYMBOLS --------------------------

	.type		.nv.reservedSmem.offset0,@object
	.size		.nv.reservedSmem.offset0,0x4
